//
// Generated by NVIDIA NVVM Compiler
//
// Compiler Build ID: CL-36424714
// Cuda compilation tools, release 13.0, V13.0.88
// Based on NVVM 20.0.0
//

.version 9.0
.target sm_100
.address_size 64

	// .globl	_Z14thread_of_liveP5t_o_lPjPb
.global .align 1 .b8 _ZN34_INTERNAL_b86b3e1f_4_k_cu_b5aed1934cuda3std3__45__cpo5beginE[1];
.global .align 1 .b8 _ZN34_INTERNAL_b86b3e1f_4_k_cu_b5aed1934cuda3std3__45__cpo3endE[1];
.global .align 1 .b8 _ZN34_INTERNAL_b86b3e1f_4_k_cu_b5aed1934cuda3std3__45__cpo6cbeginE[1];
.global .align 1 .b8 _ZN34_INTERNAL_b86b3e1f_4_k_cu_b5aed1934cuda3std3__45__cpo4cendE[1];
.global .align 1 .b8 _ZN34_INTERNAL_b86b3e1f_4_k_cu_b5aed1934cuda3std3__45__cpo6rbeginE[1];
.global .align 1 .b8 _ZN34_INTERNAL_b86b3e1f_4_k_cu_b5aed1934cuda3std3__45__cpo4rendE[1];
.global .align 1 .b8 _ZN34_INTERNAL_b86b3e1f_4_k_cu_b5aed1934cuda3std3__45__cpo7crbeginE[1];
.global .align 1 .b8 _ZN34_INTERNAL_b86b3e1f_4_k_cu_b5aed1934cuda3std3__45__cpo5crendE[1];
.global .align 1 .b8 _ZN34_INTERNAL_b86b3e1f_4_k_cu_b5aed1934cuda3std3__436_GLOBAL__N__b86b3e1f_4_k_cu_b5aed1936ignoreE[1];
.global .align 1 .b8 _ZN34_INTERNAL_b86b3e1f_4_k_cu_b5aed1934cuda3std3__419piecewise_constructE[1];
.global .align 1 .b8 _ZN34_INTERNAL_b86b3e1f_4_k_cu_b5aed1934cuda3std3__48in_placeE[1];
.global .align 1 .b8 _ZN34_INTERNAL_b86b3e1f_4_k_cu_b5aed1934cuda3std3__420unreachable_sentinelE[1];
.global .align 1 .b8 _ZN34_INTERNAL_b86b3e1f_4_k_cu_b5aed1934cuda3std3__47nulloptE[1];
.global .align 1 .b8 _ZN34_INTERNAL_b86b3e1f_4_k_cu_b5aed1934cuda3std3__48unexpectE[1];
.global .align 1 .b8 _ZN34_INTERNAL_b86b3e1f_4_k_cu_b5aed1934cuda3std6ranges3__45__cpo4swapE[1];
.global .align 1 .b8 _ZN34_INTERNAL_b86b3e1f_4_k_cu_b5aed1934cuda3std6ranges3__45__cpo9iter_moveE[1];
.global .align 1 .b8 _ZN34_INTERNAL_b86b3e1f_4_k_cu_b5aed1934cuda3std6ranges3__45__cpo5beginE[1];
.global .align 1 .b8 _ZN34_INTERNAL_b86b3e1f_4_k_cu_b5aed1934cuda3std6ranges3__45__cpo3endE[1];
.global .align 1 .b8 _ZN34_INTERNAL_b86b3e1f_4_k_cu_b5aed1934cuda3std6ranges3__45__cpo6cbeginE[1];
.global .align 1 .b8 _ZN34_INTERNAL_b86b3e1f_4_k_cu_b5aed1934cuda3std6ranges3__45__cpo4cendE[1];
.global .align 1 .b8 _ZN34_INTERNAL_b86b3e1f_4_k_cu_b5aed1934cuda3std6ranges3__45__cpo7advanceE[1];
.global .align 1 .b8 _ZN34_INTERNAL_b86b3e1f_4_k_cu_b5aed1934cuda3std6ranges3__45__cpo9iter_swapE[1];
.global .align 1 .b8 _ZN34_INTERNAL_b86b3e1f_4_k_cu_b5aed1934cuda3std6ranges3__45__cpo4nextE[1];
.global .align 1 .b8 _ZN34_INTERNAL_b86b3e1f_4_k_cu_b5aed1934cuda3std6ranges3__45__cpo4prevE[1];
.global .align 1 .b8 _ZN34_INTERNAL_b86b3e1f_4_k_cu_b5aed1934cuda3std6ranges3__45__cpo4dataE[1];
.global .align 1 .b8 _ZN34_INTERNAL_b86b3e1f_4_k_cu_b5aed1934cuda3std6ranges3__45__cpo5cdataE[1];
.global .align 1 .b8 _ZN34_INTERNAL_b86b3e1f_4_k_cu_b5aed1934cuda3std6ranges3__45__cpo4sizeE[1];
.global .align 1 .b8 _ZN34_INTERNAL_b86b3e1f_4_k_cu_b5aed1934cuda3std6ranges3__45__cpo5ssizeE[1];
.global .align 1 .b8 _ZN34_INTERNAL_b86b3e1f_4_k_cu_b5aed1934cuda3std6ranges3__45__cpo8distanceE[1];
.global .align 1 .b8 _ZN34_INTERNAL_b86b3e1f_4_k_cu_b5aed1936thrust24THRUST_300001_SM_1000_NS8cuda_cub3parE[1];
.global .align 1 .b8 _ZN34_INTERNAL_b86b3e1f_4_k_cu_b5aed1936thrust24THRUST_300001_SM_1000_NS8cuda_cub10par_nosyncE[1];
.global .align 1 .b8 _ZN34_INTERNAL_b86b3e1f_4_k_cu_b5aed1936thrust24THRUST_300001_SM_1000_NS6system6detail10sequential3seqE[1];
.global .align 1 .b8 _ZN34_INTERNAL_b86b3e1f_4_k_cu_b5aed1936thrust24THRUST_300001_SM_1000_NS12placeholders2_1E[1];
.global .align 1 .b8 _ZN34_INTERNAL_b86b3e1f_4_k_cu_b5aed1936thrust24THRUST_300001_SM_1000_NS12placeholders2_2E[1];
.global .align 1 .b8 _ZN34_INTERNAL_b86b3e1f_4_k_cu_b5aed1936thrust24THRUST_300001_SM_1000_NS12placeholders2_3E[1];
.global .align 1 .b8 _ZN34_INTERNAL_b86b3e1f_4_k_cu_b5aed1936thrust24THRUST_300001_SM_1000_NS12placeholders2_4E[1];
.global .align 1 .b8 _ZN34_INTERNAL_b86b3e1f_4_k_cu_b5aed1936thrust24THRUST_300001_SM_1000_NS12placeholders2_5E[1];
.global .align 1 .b8 _ZN34_INTERNAL_b86b3e1f_4_k_cu_b5aed1936thrust24THRUST_300001_SM_1000_NS12placeholders2_6E[1];
.global .align 1 .b8 _ZN34_INTERNAL_b86b3e1f_4_k_cu_b5aed1936thrust24THRUST_300001_SM_1000_NS12placeholders2_7E[1];
.global .align 1 .b8 _ZN34_INTERNAL_b86b3e1f_4_k_cu_b5aed1936thrust24THRUST_300001_SM_1000_NS12placeholders2_8E[1];
.global .align 1 .b8 _ZN34_INTERNAL_b86b3e1f_4_k_cu_b5aed1936thrust24THRUST_300001_SM_1000_NS12placeholders2_9E[1];
.global .align 1 .b8 _ZN34_INTERNAL_b86b3e1f_4_k_cu_b5aed1936thrust24THRUST_300001_SM_1000_NS12placeholders3_10E[1];
.global .align 1 .b8 _ZN34_INTERNAL_b86b3e1f_4_k_cu_b5aed1936thrust24THRUST_300001_SM_1000_NS3seqE[1];

.visible .entry _Z14thread_of_liveP5t_o_lPjPb(
	.param .u64 .ptr .align 1 _Z14thread_of_liveP5t_o_lPjPb_param_0,
	.param .u64 .ptr .align 1 _Z14thread_of_liveP5t_o_lPjPb_param_1,
	.param .u64 .ptr .align 1 _Z14thread_of_liveP5t_o_lPjPb_param_2
)
{
	.reg .pred 	%p<3>;
	.reg .b16 	%rs<8>;
	.reg .b32 	%r<8>;
	.reg .b64 	%rd<11>;

	ld.param.u64 	%rd2, [_Z14thread_of_liveP5t_o_lPjPb_param_0];
	ld.param.u64 	%rd4, [_Z14thread_of_liveP5t_o_lPjPb_param_1];
	ld.param.u64 	%rd3, [_Z14thread_of_liveP5t_o_lPjPb_param_2];
	cvta.to.global.u64 	%rd1, %rd4;
	mov.u32 	%r2, %ctaid.x;
	mov.u32 	%r3, %ntid.x;
	mov.u32 	%r4, %tid.x;
	mad.lo.s32 	%r1, %r2, %r3, %r4;
	ld.global.u32 	%r5, [%rd1];
	setp.gt.u32 	%p1, %r1, %r5;
	@%p1 bra 	$L__BB0_3;
	cvta.to.global.u64 	%rd5, %rd2;
	mul.wide.u32 	%rd6, %r1, 8;
	add.s64 	%rd7, %rd5, %rd6;
	ld.global.v2.u8 	{%rs1, %rs2}, [%rd7];
	add.s16 	%rs3, %rs1, 1;
	and.b16  	%rs4, %rs3, 255;
	st.global.u8 	[%rd7], %rs3;
	ld.global.u8 	%rs5, [%rd7+2];
	min.u16 	%rs6, %rs2, %rs5;
	setp.gt.u16 	%p2, %rs6, %rs4;
	@%p2 bra 	$L__BB0_3;
	cvt.u64.u32 	%rd8, %r1;
	ld.global.u32 	%r6, [%rd1];
	add.s32 	%r7, %r6, -1;
	st.global.u32 	[%rd1], %r7;
	cvta.to.global.u64 	%rd9, %rd3;
	add.s64 	%rd10, %rd9, %rd8;
	mov.b16 	%rs7, 1;
	st.global.u8 	[%rd10], %rs7;
$L__BB0_3:
	ret;

}
	// .globl	_ZN3cub18CUB_300001_SM_10006detail11EmptyKernelIvEEvv
.visible .entry _ZN3cub18CUB_300001_SM_10006detail11EmptyKernelIvEEvv()
{


	ret;

}


// ===== COMPILED SASS (sm_100) =====

	.target	sm_100

	.elftype	@"ET_EXEC"


//--------------------- .note.nv.tkinfo           --------------------------
	.section	.note.nv.tkinfo,"",@"SHT_NOTE"
	.sectionflags	@"SHF_NOTE_NV_TKINFO"
	.tkinfo
        /*0018*/ 	.word	0x00000002
        /*0030*/ 	.string	""
        /*0030*/ 	.string	"ptxas"
        /*0030*/ 	.string	"Cuda compilation tools, release 13.0, V13.0.88"
        /*0030*/ 	.string	"Build cuda_13.0.r13.0/compiler.36424714_0"
        /*0030*/ 	.string	"-arch sm_100 -m 64 "



//--------------------- .note.nv.cuinfo           --------------------------
	.section	.note.nv.cuinfo,"",@"SHT_NOTE"
	.sectionflags	@"SHF_NOTE_NV_CUINFO"
        /*0018*/ 	.short	0x0002
        /*001a*/ 	.short	0x0064
        /*001c*/ 	.short	0x0082
	.zero		2


//--------------------- .nv.info                  --------------------------
	.section	.nv.info,"",@"SHT_CUDA_INFO"
	.align	4


	//----- nvinfo : EIATTR_REGCOUNT
	.align		4
        /*0000*/ 	.byte	0x04, 0x2f
        /*0002*/ 	.short	(.L_44 - .L_43)
	.align		4
.L_43:
        /*0004*/ 	.word	index@(_Z14thread_of_liveP5t_o_lPjPb)
        /*0008*/ 	.word	0x0000000e


	//----- nvinfo : EIATTR_FRAME_SIZE
	.align		4
.L_44:
        /*000c*/ 	.byte	0x04, 0x11
        /*000e*/ 	.short	(.L_46 - .L_45)
	.align		4
.L_45:
        /*0010*/ 	.word	index@(_Z14thread_of_liveP5t_o_lPjPb)
        /*0014*/ 	.word	0x00000000


	//----- nvinfo : EIATTR_REGCOUNT
	.align		4
.L_46:
        /*0018*/ 	.byte	0x04, 0x2f
        /*001a*/ 	.short	(.L_48 - .L_47)
	.align		4
.L_47:
        /*001c*/ 	.word	index@(_ZN3cub18CUB_300001_SM_10006detail11EmptyKernelIvEEvv)
        /*0020*/ 	.word	0x00000004


	//----- nvinfo : EIATTR_FRAME_SIZE
	.align		4
.L_48:
        /*0024*/ 	.byte	0x04, 0x11
        /*0026*/ 	.short	(.L_50 - .L_49)
	.align		4
.L_49:
        /*0028*/ 	.word	index@(_ZN3cub18CUB_300001_SM_10006detail11EmptyKernelIvEEvv)
        /*002c*/ 	.word	0x00000000


	//----- nvinfo : EIATTR_MIN_STACK_SIZE
	.align		4
.L_50:
        /*0030*/ 	.byte	0x04, 0x12
        /*0032*/ 	.short	(.L_52 - .L_51)
	.align		4
.L_51:
        /*0034*/ 	.word	index@(_ZN3cub18CUB_300001_SM_10006detail11EmptyKernelIvEEvv)
        /*0038*/ 	.word	0x00000000


	//----- nvinfo : EIATTR_MIN_STACK_SIZE
	.align		4
.L_52:
        /*003c*/ 	.byte	0x04, 0x12
        /*003e*/ 	.short	(.L_54 - .L_53)
	.align		4
.L_53:
        /*0040*/ 	.word	index@(_Z14thread_of_liveP5t_o_lPjPb)
        /*0044*/ 	.word	0x00000000
.L_54:


//--------------------- .nv.compat                --------------------------
	.section	.nv.compat,"",@"SHT_CUDA_COMPAT_INFO"
	.align	4
        /*0000*/ 	.byte	0x02, 0x09, 0x00, 0x00, 0x02, 0x02, 0x01, 0x00, 0x02, 0x05, 0x05, 0x00, 0x03, 0x07, 0x01, 0x01
        /*0010*/ 	.byte	0x02, 0x03, 0x00, 0x00, 0x02, 0x06, 0x01, 0x00, 0x04, 0x0b, 0x08, 0x00, 0x09, 0x00, 0x00, 0x00
        /*0020*/ 	.byte	0x00, 0x00, 0x00, 0x00


//--------------------- .nv.info._ZN3cub18CUB_300001_SM_10006detail11EmptyKernelIvEEvv --------------------------
	.section	.nv.info._ZN3cub18CUB_300001_SM_10006detail11EmptyKernelIvEEvv,"",@"SHT_CUDA_INFO"
	.sectionflags	@""
	.align	4


	//----- nvinfo : EIATTR_CUDA_API_VERSION
	.align		4
        /*0000*/ 	.byte	0x04, 0x37
        /*0002*/ 	.short	(.L_56 - .L_55)
.L_55:
        /*0004*/ 	.word	0x00000082


	//----- nvinfo : EIATTR_SPARSE_MMA_MASK
	.align		4
.L_56:
        /*0008*/ 	.byte	0x03, 0x50
        /*000a*/ 	.short	0x0000


	//----- nvinfo : EIATTR_MAXREG_COUNT
	.align		4
        /*000c*/ 	.byte	0x03, 0x1b
        /*000e*/ 	.short	0x00ff


	//----- nvinfo : EIATTR_MERCURY_ISA_VERSION
	.align		4
        /*0010*/ 	.byte	0x03, 0x5f
        /*0012*/ 	.short	0x0101


	//----- nvinfo : EIATTR_VRC_CTA_INIT_COUNT
	.align		4
        /*0014*/ 	.byte	0x02, 0x4a
	.zero		1
	.zero		1


	//----- nvinfo : EIATTR_EXIT_INSTR_OFFSETS
	.align		4
        /*0018*/ 	.byte	0x04, 0x1c
        /*001a*/ 	.short	(.L_58 - .L_57)


	//   ....[0]....
.L_57:
        /*001c*/ 	.word	0x00000010


	//----- nvinfo : EIATTR_SW_WAR
	.align		4
.L_58:
        /*0020*/ 	.byte	0x04, 0x36
        /*0022*/ 	.short	(.L_60 - .L_59)
.L_59:
        /*0024*/ 	.word	0x00000008
.L_60:


//--------------------- .nv.info._Z14thread_of_liveP5t_o_lPjPb --------------------------
	.section	.nv.info._Z14thread_of_liveP5t_o_lPjPb,"",@"SHT_CUDA_INFO"
	.sectionflags	@""
	.align	4


	//----- nvinfo : EIATTR_CUDA_API_VERSION
	.align		4
        /*0000*/ 	.byte	0x04, 0x37
        /*0002*/ 	.short	(.L_62 - .L_61)
.L_61:
        /*0004*/ 	.word	0x00000082


	//----- nvinfo : EIATTR_KPARAM_INFO
	.align		4
.L_62:
        /*0008*/ 	.byte	0x04, 0x17
        /*000a*/ 	.short	(.L_64 - .L_63)
.L_63:
        /*000c*/ 	.word	0x00000000
        /*0010*/ 	.short	0x0002
        /*0012*/ 	.short	0x0010
        /*0014*/ 	.byte	0x00, 0xf5, 0x21, 0x00


	//----- nvinfo : EIATTR_KPARAM_INFO
	.align		4
.L_64:
        /*0018*/ 	.byte	0x04, 0x17
        /*001a*/ 	.short	(.L_66 - .L_65)
.L_65:
        /*001c*/ 	.word	0x00000000
        /*0020*/ 	.short	0x0001
        /*0022*/ 	.short	0x0008
        /*0024*/ 	.byte	0x00, 0xf5, 0x21, 0x00


	//----- nvinfo : EIATTR_KPARAM_INFO
	.align		4
.L_66:
        /*0028*/ 	.byte	0x04, 0x17
        /*002a*/ 	.short	(.L_68 - .L_67)
.L_67:
        /*002c*/ 	.word	0x00000000
        /*0030*/ 	.short	0x0000
        /*0032*/ 	.short	0x0000
        /*0034*/ 	.byte	0x00, 0xf5, 0x21, 0x00


	//----- nvinfo : EIATTR_SPARSE_MMA_MASK
	.align		4
.L_68:
        /*0038*/ 	.byte	0x03, 0x50
        /*003a*/ 	.short	0x0000


	//----- nvinfo : EIATTR_MAXREG_COUNT
	.align		4
        /*003c*/ 	.byte	0x03, 0x1b
        /*003e*/ 	.short	0x00ff


	//----- nvinfo : EIATTR_MERCURY_ISA_VERSION
	.align		4
        /*0040*/ 	.byte	0x03, 0x5f
        /*0042*/ 	.short	0x0101


	//----- nvinfo : EIATTR_VRC_CTA_INIT_COUNT
	.align		4
        /*0044*/ 	.byte	0x02, 0x4a
	.zero		1
	.zero		1


	//----- nvinfo : EIATTR_EXIT_INSTR_OFFSETS
	.align		4
        /*0048*/ 	.byte	0x04, 0x1c
        /*004a*/ 	.short	(.L_70 - .L_69)


	//   ....[0]....
.L_69:
        /*004c*/ 	.word	0x00000090


	//   ....[1]....
        /*0050*/ 	.word	0x00000160


	//   ....[2]....
        /*0054*/ 	.word	0x00000200


	//----- nvinfo : EIATTR_CBANK_PARAM_SIZE
	.align		4
.L_70:
        /*0058*/ 	.byte	0x03, 0x19
        /*005a*/ 	.short	0x0018


	//----- nvinfo : EIATTR_PARAM_CBANK
	.align		4
        /*005c*/ 	.byte	0x04, 0x0a
        /*005e*/ 	.short	(.L_72 - .L_71)
	.align		4
.L_71:
        /*0060*/ 	.word	index@(.nv.constant0._Z14thread_of_liveP5t_o_lPjPb)
        /*0064*/ 	.short	0x0380
        /*0066*/ 	.short	0x0018


	//----- nvinfo : EIATTR_SW_WAR
	.align		4
.L_72:
        /*0068*/ 	.byte	0x04, 0x36
        /*006a*/ 	.short	(.L_74 - .L_73)
.L_73:
        /*006c*/ 	.word	0x00000008
.L_74:


//--------------------- .nv.callgraph             --------------------------
	.section	.nv.callgraph,"",@"SHT_CUDA_CALLGRAPH"
	.align	4
	.sectionentsize	8
	.align		4
        /*0000*/ 	.word	0x00000000
	.align		4
        /*0004*/ 	.word	0xffffffff
	.align		4
        /*0008*/ 	.word	0x00000000
	.align		4
        /*000c*/ 	.word	0xfffffffe
	.align		4
        /*0010*/ 	.word	0x00000000
	.align		4
        /*0014*/ 	.word	0xfffffffd
	.align		4
        /*0018*/ 	.word	0x00000000
	.align		4
        /*001c*/ 	.word	0xfffffffc


//--------------------- .nv.constant4             --------------------------
	.section	.nv.constant4,"a",@progbits
	.align	8
	.align		8
.nv.constant4:
        /*0000*/ 	.dword	_ZN34_INTERNAL_b86b3e1f_4_k_cu_b5aed1934cuda3std3__45__cpo5beginE
	.align		8
        /*0008*/ 	.dword	_ZN34_INTERNAL_b86b3e1f_4_k_cu_b5aed1934cuda3std3__45__cpo3endE
	.align		8
        /*0010*/ 	.dword	_ZN34_INTERNAL_b86b3e1f_4_k_cu_b5aed1934cuda3std3__45__cpo6cbeginE
	.align		8
        /*0018*/ 	.dword	_ZN34_INTERNAL_b86b3e1f_4_k_cu_b5aed1934cuda3std3__45__cpo4cendE
	.align		8
        /*0020*/ 	.dword	_ZN34_INTERNAL_b86b3e1f_4_k_cu_b5aed1934cuda3std3__45__cpo6rbeginE
	.align		8
        /*0028*/ 	.dword	_ZN34_INTERNAL_b86b3e1f_4_k_cu_b5aed1934cuda3std3__45__cpo4rendE
	.align		8
        /*0030*/ 	.dword	_ZN34_INTERNAL_b86b3e1f_4_k_cu_b5aed1934cuda3std3__45__cpo7crbeginE
	.align		8
        /*0038*/ 	.dword	_ZN34_INTERNAL_b86b3e1f_4_k_cu_b5aed1934cuda3std3__45__cpo5crendE
	.align		8
        /*0040*/ 	.dword	_ZN34_INTERNAL_b86b3e1f_4_k_cu_b5aed1934cuda3std3__436_GLOBAL__N__b86b3e1f_4_k_cu_b5aed1936ignoreE
	.align		8
        /*0048*/ 	.dword	_ZN34_INTERNAL_b86b3e1f_4_k_cu_b5aed1934cuda3std3__419piecewise_constructE
	.align		8
        /*0050*/ 	.dword	_ZN34_INTERNAL_b86b3e1f_4_k_cu_b5aed1934cuda3std3__48in_placeE
	.align		8
        /*0058*/ 	.dword	_ZN34_INTERNAL_b86b3e1f_4_k_cu_b5aed1934cuda3std3__420unreachable_sentinelE
	.align		8
        /*0060*/ 	.dword	_ZN34_INTERNAL_b86b3e1f_4_k_cu_b5aed1934cuda3std3__47nulloptE
	.align		8
        /*0068*/ 	.dword	_ZN34_INTERNAL_b86b3e1f_4_k_cu_b5aed1934cuda3std3__48unexpectE
	.align		8
        /*0070*/ 	.dword	_ZN34_INTERNAL_b86b3e1f_4_k_cu_b5aed1934cuda3std6ranges3__45__cpo4swapE
	.align		8
        /*0078*/ 	.dword	_ZN34_INTERNAL_b86b3e1f_4_k_cu_b5aed1934cuda3std6ranges3__45__cpo9iter_moveE
	.align		8
        /*0080*/ 	.dword	_ZN34_INTERNAL_b86b3e1f_4_k_cu_b5aed1934cuda3std6ranges3__45__cpo5beginE
	.align		8
        /*0088*/ 	.dword	_ZN34_INTERNAL_b86b3e1f_4_k_cu_b5aed1934cuda3std6ranges3__45__cpo3endE
	.align		8
        /*0090*/ 	.dword	_ZN34_INTERNAL_b86b3e1f_4_k_cu_b5aed1934cuda3std6ranges3__45__cpo6cbeginE
	.align		8
        /*0098*/ 	.dword	_ZN34_INTERNAL_b86b3e1f_4_k_cu_b5aed1934cuda3std6ranges3__45__cpo4cendE
	.align		8
        /*00a0*/ 	.dword	_ZN34_INTERNAL_b86b3e1f_4_k_cu_b5aed1934cuda3std6ranges3__45__cpo7advanceE
	.align		8
        /*00a8*/ 	.dword	_ZN34_INTERNAL_b86b3e1f_4_k_cu_b5aed1934cuda3std6ranges3__45__cpo9iter_swapE
	.align		8
        /*00b0*/ 	.dword	_ZN34_INTERNAL_b86b3e1f_4_k_cu_b5aed1934cuda3std6ranges3__45__cpo4nextE
	.align		8
        /*00b8*/ 	.dword	_ZN34_INTERNAL_b86b3e1f_4_k_cu_b5aed1934cuda3std6ranges3__45__cpo4prevE
	.align		8
        /*00c0*/ 	.dword	_ZN34_INTERNAL_b86b3e1f_4_k_cu_b5aed1934cuda3std6ranges3__45__cpo4dataE
	.align		8
        /*00c8*/ 	.dword	_ZN34_INTERNAL_b86b3e1f_4_k_cu_b5aed1934cuda3std6ranges3__45__cpo5cdataE
	.align		8
        /*00d0*/ 	.dword	_ZN34_INTERNAL_b86b3e1f_4_k_cu_b5aed1934cuda3std6ranges3__45__cpo4sizeE
	.align		8
        /*00d8*/ 	.dword	_ZN34_INTERNAL_b86b3e1f_4_k_cu_b5aed1934cuda3std6ranges3__45__cpo5ssizeE
	.align		8
        /*00e0*/ 	.dword	_ZN34_INTERNAL_b86b3e1f_4_k_cu_b5aed1934cuda3std6ranges3__45__cpo8distanceE
	.align		8
        /*00e8*/ 	.dword	_ZN34_INTERNAL_b86b3e1f_4_k_cu_b5aed1936thrust24THRUST_300001_SM_1000_NS8cuda_cub3parE
	.align		8
        /*00f0*/ 	.dword	_ZN34_INTERNAL_b86b3e1f_4_k_cu_b5aed1936thrust24THRUST_300001_SM_1000_NS8cuda_cub10par_nosyncE
	.align		8
        /*00f8*/ 	.dword	_ZN34_INTERNAL_b86b3e1f_4_k_cu_b5aed1936thrust24THRUST_300001_SM_1000_NS6system6detail10sequential3seqE
	.align		8
        /*0100*/ 	.dword	_ZN34_INTERNAL_b86b3e1f_4_k_cu_b5aed1936thrust24THRUST_300001_SM_1000_NS12placeholders2_1E
	.align		8
        /*0108*/ 	.dword	_ZN34_INTERNAL_b86b3e1f_4_k_cu_b5aed1936thrust24THRUST_300001_SM_1000_NS12placeholders2_2E
	.align		8
        /*0110*/ 	.dword	_ZN34_INTERNAL_b86b3e1f_4_k_cu_b5aed1936thrust24THRUST_300001_SM_1000_NS12placeholders2_3E
	.align		8
        /*0118*/ 	.dword	_ZN34_INTERNAL_b86b3e1f_4_k_cu_b5aed1936thrust24THRUST_300001_SM_1000_NS12placeholders2_4E
	.align		8
        /*0120*/ 	.dword	_ZN34_INTERNAL_b86b3e1f_4_k_cu_b5aed1936thrust24THRUST_300001_SM_1000_NS12placeholders2_5E
	.align		8
        /*0128*/ 	.dword	_ZN34_INTERNAL_b86b3e1f_4_k_cu_b5aed1936thrust24THRUST_300001_SM_1000_NS12placeholders2_6E
	.align		8
        /*0130*/ 	.dword	_ZN34_INTERNAL_b86b3e1f_4_k_cu_b5aed1936thrust24THRUST_300001_SM_1000_NS12placeholders2_7E
	.align		8
        /*0138*/ 	.dword	_ZN34_INTERNAL_b86b3e1f_4_k_cu_b5aed1936thrust24THRUST_300001_SM_1000_NS12placeholders2_8E
	.align		8
        /*0140*/ 	.dword	_ZN34_INTERNAL_b86b3e1f_4_k_cu_b5aed1936thrust24THRUST_300001_SM_1000_NS12placeholders2_9E
	.align		8
        /*0148*/ 	.dword	_ZN34_INTERNAL_b86b3e1f_4_k_cu_b5aed1936thrust24THRUST_300001_SM_1000_NS12placeholders3_10E
	.align		8
        /*0150*/ 	.dword	_ZN34_INTERNAL_b86b3e1f_4_k_cu_b5aed1936thrust24THRUST_300001_SM_1000_NS3seqE


//--------------------- .text._ZN3cub18CUB_300001_SM_10006detail11EmptyKernelIvEEvv --------------------------
	.section	.text._ZN3cub18CUB_300001_SM_10006detail11EmptyKernelIvEEvv,"ax",@progbits
	.align	128
        .global         _ZN3cub18CUB_300001_SM_10006detail11EmptyKernelIvEEvv
        .type           _ZN3cub18CUB_300001_SM_10006detail11EmptyKernelIvEEvv,@function
        .size           _ZN3cub18CUB_300001_SM_10006detail11EmptyKernelIvEEvv,(.L_x_2 - _ZN3cub18CUB_300001_SM_10006detail11EmptyKernelIvEEvv)
        .other          _ZN3cub18CUB_300001_SM_10006detail11EmptyKernelIvEEvv,@"STO_CUDA_ENTRY STV_DEFAULT"
_ZN3cub18CUB_300001_SM_10006detail11EmptyKernelIvEEvv:
.text._ZN3cub18CUB_300001_SM_10006detail11EmptyKernelIvEEvv:
[----:B------:R-:W-:Y:S01]  /*0000*/  LDC R1, c[0x0][0x37c] ;  /* 0x0000df00ff017b82 */ /* 0x000fe20000000800 */
[----:B------:R-:W-:Y:S05]  /*0010*/  EXIT ;  /* 0x000000000000794d */ /* 0x000fea0003800000 */
.L_x_0:
[----:B------:R-:W-:-:S00]  /*0020*/  BRA `(.L_x_0) ;  /* 0xfffffffc00fc7947 */ /* 0x000fc0000383ffff */
[----:B------:R-:W-:-:S00]  /*0030*/  NOP ;  /* 0x0000000000007918 */ /* 0x000fc00000000000 */
        /* <DEDUP_REMOVED lines=12> */
.L_x_2:


//--------------------- .text._Z14thread_of_liveP5t_o_lPjPb --------------------------
	.section	.text._Z14thread_of_liveP5t_o_lPjPb,"ax",@progbits
	.align	128
        .global         _Z14thread_of_liveP5t_o_lPjPb
        .type           _Z14thread_of_liveP5t_o_lPjPb,@function
        .size           _Z14thread_of_liveP5t_o_lPjPb,(.L_x_3 - _Z14thread_of_liveP5t_o_lPjPb)
        .other          _Z14thread_of_liveP5t_o_lPjPb,@"STO_CUDA_ENTRY STV_DEFAULT"
_Z14thread_of_liveP5t_o_lPjPb:
.text._Z14thread_of_liveP5t_o_lPjPb:
[----:B------:R-:W-:Y:S08]  /*0000*/  LDC R1, c[0x0][0x37c] ;  /* 0x0000df00ff017b82 */ /* 0x000ff00000000800 */
[----:B------:R-:W0:Y:S01]  /*0010*/  LDC.64 R2, c[0x0][0x388] ;  /* 0x0000e200ff027b82 */ /* 0x000e220000000a00 */
[----:B------:R-:W0:Y:S02]  /*0020*/  LDCU.64 UR4, c[0x0][0x358] ;  /* 0x00006b00ff0477ac */ /* 0x000e240008000a00 */
[----:B0-----:R-:W2:Y:S05]  /*0030*/  LDG.E R0, desc[UR4][R2.64] ;  /* 0x0000000402007981 */ /* 0x001eaa000c1e1900 */
[----:B------:R-:W0:Y:S01]  /*0040*/  S2UR UR6, SR_CTAID.X ;  /* 0x00000000000679c3 */ /* 0x000e220000002500 */
[----:B------:R-:W0:Y:S07]  /*0050*/  S2R R4, SR_TID.X ;  /* 0x0000000000047919 */ /* 0x000e2e0000002100 */
[----:B------:R-:W0:Y:S02]  /*0060*/  LDC R7, c[0x0][0x360] ;  /* 0x0000d800ff077b82 */ /* 0x000e240000000800 */
[----:B0-----:R-:W-:-:S05]  /*0070*/  IMAD R7, R7, UR6, R4 ;  /* 0x0000000607077c24 */ /* 0x001fca000f8e0204 */
[----:B--2---:R-:W-:-:S13]  /*0080*/  ISETP.GT.U32.AND P0, PT, R7, R0, PT ;  /* 0x000000000700720c */ /* 0x004fda0003f04070 */
[----:B------:R-:W-:Y:S05]  /*0090*/  @P0 EXIT ;  /* 0x000000000000094d */ /* 0x000fea0003800000 */
[----:B------:R-:W0:Y:S02]  /*00a0*/  LDC.64 R4, c[0x0][0x380] ;  /* 0x0000e000ff047b82 */ /* 0x000e240000000a00 */
[----:B0-----:R-:W-:-:S05]  /*00b0*/  IMAD.WIDE.U32 R4, R7, 0x8, R4 ;  /* 0x0000000807047825 */ /* 0x001fca00078e0004 */
[----:B------:R-:W2:Y:S04]  /*00c0*/  LDG.E.U16 R0, desc[UR4][R4.64] ;  /* 0x0000000404007981 */ /* 0x000ea8000c1e1500 */
[----:B------:R-:W3:Y:S01]  /*00d0*/  LDG.E.U8 R8, desc[UR4][R4.64+0x2] ;  /* 0x0000020404087981 */ /* 0x000ee2000c1e1100 */
[C---:B--2---:R-:W-:Y:S02]  /*00e0*/  PRMT R6, R0.reuse, 0x7771, RZ ;  /* 0x0000777100067816 */ /* 0x044fe400000000ff */
[----:B------:R-:W-:Y:S02]  /*00f0*/  PRMT R0, R0, 0x7770, RZ ;  /* 0x0000777000007816 */ /* 0x000fe400000000ff */
[----:B---3--:R-:W-:-:S03]  /*0100*/  VIMNMX.U16x2 R6, PT, PT, R6, R8, PT ;  /* 0x0000000806067248 */ /* 0x008fc60003fe0200 */
[----:B------:R-:W-:Y:S01]  /*0110*/  VIADD R9, R0, 0x1 ;  /* 0x0000000100097836 */ /* 0x000fe20000000000 */
[----:B------:R-:W-:-:S04]  /*0120*/  LOP3.LUT R11, R6, 0xffff, RZ, 0xc0, !PT ;  /* 0x0000ffff060b7812 */ /* 0x000fc800078ec0ff */
[----:B------:R-:W-:Y:S01]  /*0130*/  LOP3.LUT R0, R9, 0xff, RZ, 0xc0, !PT ;  /* 0x000000ff09007812 */ /* 0x000fe200078ec0ff */
[----:B------:R0:W-:Y:S03]  /*0140*/  STG.E.U8 desc[UR4][R4.64], R9 ;  /* 0x0000000904007986 */ /* 0x0001e6000c101104 */
[----:B------:R-:W-:-:S13]  /*0150*/  ISETP.GT.U32.AND P0, PT, R11, R0, PT ;  /* 0x000000000b00720c */ /* 0x000fda0003f04070 */
[----:B0-----:R-:W-:Y:S05]  /*0160*/  @P0 EXIT ;  /* 0x000000000000094d */ /* 0x001fea0003800000 */
[----:B------:R-:W2:Y:S01]  /*0170*/  LDG.E R0, desc[UR4][R2.64] ;  /* 0x0000000402007981 */ /* 0x000ea2000c1e1900 */
[----:B------:R-:W0:Y:S01]  /*0180*/  LDCU.64 UR6, c[0x0][0x390] ;  /* 0x00007200ff0677ac */ /* 0x000e220008000a00 */
[----:B------:R-:W-:Y:S01]  /*0190*/  IMAD.MOV.U32 R6, RZ, RZ, 0x1 ;  /* 0x00000001ff067424 */ /* 0x000fe200078e00ff */
[----:B0-----:R-:W-:-:S05]  /*01a0*/  IADD3 R4, P0, PT, R7, UR6, RZ ;  /* 0x0000000607047c10 */ /* 0x001fca000ff1e0ff */
[----:B------:R-:W-:Y:S02]  /*01b0*/  IMAD.X R5, RZ, RZ, UR7, P0 ;  /* 0x00000007ff057e24 */ /* 0x000fe400080e06ff */
[----:B--2---:R-:W-:Y:S01]  /*01c0*/  VIADD R7, R0, 0xffffffff ;  /* 0xffffffff00077836 */ /* 0x004fe20000000000 */
[----:B------:R-:W-:-:S04]  /*01d0*/  PRMT R0, R6, 0x7610, R0 ;  /* 0x0000761006007816 */ /* 0x000fc80000000000 */
[----:B------:R-:W-:Y:S04]  /*01e0*/  STG.E desc[UR4][R2.64], R7 ;  /* 0x0000000702007986 */ /* 0x000fe8000c101904 */
[----:B------:R-:W-:Y:S01]  /*01f0*/  STG.E.U8 desc[UR4][R4.64], R0 ;  /* 0x0000000004007986 */ /* 0x000fe2000c101104 */
[----:B------:R-:W-:Y:S05]  /*0200*/  EXIT ;  /* 0x000000000000794d */ /* 0x000fea0003800000 */
.L_x_1:
        /* <DEDUP_REMOVED lines=15> */
.L_x_3:


//--------------------- .nv.shared.reserved.0     --------------------------
	.section	.nv.shared.reserved.0,"aw",@nobits
	.weak		__nv_reservedSMEM_offset_0_alias
	.size		__nv_reservedSMEM_offset_0_alias, 0, 64
	.other		__nv_reservedSMEM_offset_0_alias,@"STO_CUDA_RESERVED_SHARED STV_DEFAULT"
__nv_reservedSMEM_offset_0_alias:
	.zero		0
	.zero		64


//--------------------- .nv.global                --------------------------
	.section	.nv.global,"aw",@nobits
.nv.global:
	.type		_ZN34_INTERNAL_b86b3e1f_4_k_cu_b5aed1936thrust24THRUST_300001_SM_1000_NS3seqE,@object
	.size		_ZN34_INTERNAL_b86b3e1f_4_k_cu_b5aed1936thrust24THRUST_300001_SM_1000_NS3seqE,(_ZN34_INTERNAL_b86b3e1f_4_k_cu_b5aed1934cuda3std3__48in_placeE - _ZN34_INTERNAL_b86b3e1f_4_k_cu_b5aed1936thrust24THRUST_300001_SM_1000_NS3seqE)
_ZN34_INTERNAL_b86b3e1f_4_k_cu_b5aed1936thrust24THRUST_300001_SM_1000_NS3seqE:
	.zero		1
	.type		_ZN34_INTERNAL_b86b3e1f_4_k_cu_b5aed1934cuda3std3__48in_placeE,@object
	.size		_ZN34_INTERNAL_b86b3e1f_4_k_cu_b5aed1934cuda3std3__48in_placeE,(_ZN34_INTERNAL_b86b3e1f_4_k_cu_b5aed1934cuda3std6ranges3__45__cpo4sizeE - _ZN34_INTERNAL_b86b3e1f_4_k_cu_b5aed1934cuda3std3__48in_placeE)
_ZN34_INTERNAL_b86b3e1f_4_k_cu_b5aed1934cuda3std3__48in_placeE:
	.zero		1
	.type		_ZN34_INTERNAL_b86b3e1f_4_k_cu_b5aed1934cuda3std6ranges3__45__cpo4sizeE,@object
	.size		_ZN34_INTERNAL_b86b3e1f_4_k_cu_b5aed1934cuda3std6ranges3__45__cpo4sizeE,(_ZN34_INTERNAL_b86b3e1f_4_k_cu_b5aed1936thrust24THRUST_300001_SM_1000_NS12placeholders2_3E - _ZN34_INTERNAL_b86b3e1f_4_k_cu_b5aed1934cuda3std6ranges3__45__cpo4sizeE)
_ZN34_INTERNAL_b86b3e1f_4_k_cu_b5aed1934cuda3std6ranges3__45__cpo4sizeE:
	.zero		1
	.type		_ZN34_INTERNAL_b86b3e1f_4_k_cu_b5aed1936thrust24THRUST_300001_SM_1000_NS12placeholders2_3E,@object
	.size		_ZN34_INTERNAL_b86b3e1f_4_k_cu_b5aed1936thrust24THRUST_300001_SM_1000_NS12placeholders2_3E,(_ZN34_INTERNAL_b86b3e1f_4_k_cu_b5aed1934cuda3std3__45__cpo6cbeginE - _ZN34_INTERNAL_b86b3e1f_4_k_cu_b5aed1936thrust24THRUST_300001_SM_1000_NS12placeholders2_3E)
_ZN34_INTERNAL_b86b3e1f_4_k_cu_b5aed1936thrust24THRUST_300001_SM_1000_NS12placeholders2_3E:
	.zero		1
	.type		_ZN34_INTERNAL_b86b3e1f_4_k_cu_b5aed1934cuda3std3__45__cpo6cbeginE,@object
	.size		_ZN34_INTERNAL_b86b3e1f_4_k_cu_b5aed1934cuda3std3__45__cpo6cbeginE,(_ZN34_INTERNAL_b86b3e1f_4_k_cu_b5aed1934cuda3std6ranges3__45__cpo6cbeginE - _ZN34_INTERNAL_b86b3e1f_4_k_cu_b5aed1934cuda3std3__45__cpo6cbeginE)
_ZN34_INTERNAL_b86b3e1f_4_k_cu_b5aed1934cuda3std3__45__cpo6cbeginE:
	.zero		1
	.type		_ZN34_INTERNAL_b86b3e1f_4_k_cu_b5aed1934cuda3std6ranges3__45__cpo6cbeginE,@object
	.size		_ZN34_INTERNAL_b86b3e1f_4_k_cu_b5aed1934cuda3std6ranges3__45__cpo6cbeginE,(_ZN34_INTERNAL_b86b3e1f_4_k_cu_b5aed1936thrust24THRUST_300001_SM_1000_NS12placeholders2_7E - _ZN34_INTERNAL_b86b3e1f_4_k_cu_b5aed1934cuda3std6ranges3__45__cpo6cbeginE)
_ZN34_INTERNAL_b86b3e1f_4_k_cu_b5aed1934cuda3std6ranges3__45__cpo6cbeginE:
	.zero		1
	.type		_ZN34_INTERNAL_b86b3e1f_4_k_cu_b5aed1936thrust24THRUST_300001_SM_1000_NS12placeholders2_7E,@object
	.size		_ZN34_INTERNAL_b86b3e1f_4_k_cu_b5aed1936thrust24THRUST_300001_SM_1000_NS12placeholders2_7E,(_ZN34_INTERNAL_b86b3e1f_4_k_cu_b5aed1934cuda3std3__45__cpo7crbeginE - _ZN34_INTERNAL_b86b3e1f_4_k_cu_b5aed1936thrust24THRUST_300001_SM_1000_NS12placeholders2_7E)
_ZN34_INTERNAL_b86b3e1f_4_k_cu_b5aed1936thrust24THRUST_300001_SM_1000_NS12placeholders2_7E:
	.zero		1
	.type		_ZN34_INTERNAL_b86b3e1f_4_k_cu_b5aed1934cuda3std3__45__cpo7crbeginE,@object
	.size		_ZN34_INTERNAL_b86b3e1f_4_k_cu_b5aed1934cuda3std3__45__cpo7crbeginE,(_ZN34_INTERNAL_b86b3e1f_4_k_cu_b5aed1934cuda3std6ranges3__45__cpo4nextE - _ZN34_INTERNAL_b86b3e1f_4_k_cu_b5aed1934cuda3std3__45__cpo7crbeginE)
_ZN34_INTERNAL_b86b3e1f_4_k_cu_b5aed1934cuda3std3__45__cpo7crbeginE:
	.zero		1
	.type		_ZN34_INTERNAL_b86b3e1f_4_k_cu_b5aed1934cuda3std6ranges3__45__cpo4nextE,@object
	.size		_ZN34_INTERNAL_b86b3e1f_4_k_cu_b5aed1934cuda3std6ranges3__45__cpo4nextE,(_ZN34_INTERNAL_b86b3e1f_4_k_cu_b5aed1934cuda3std6ranges3__45__cpo4swapE - _ZN34_INTERNAL_b86b3e1f_4_k_cu_b5aed1934cuda3std6ranges3__45__cpo4nextE)
_ZN34_INTERNAL_b86b3e1f_4_k_cu_b5aed1934cuda3std6ranges3__45__cpo4nextE:
	.zero		1
	.type		_ZN34_INTERNAL_b86b3e1f_4_k_cu_b5aed1934cuda3std6ranges3__45__cpo4swapE,@object
	.size		_ZN34_INTERNAL_b86b3e1f_4_k_cu_b5aed1934cuda3std6ranges3__45__cpo4swapE,(_ZN34_INTERNAL_b86b3e1f_4_k_cu_b5aed1936thrust24THRUST_300001_SM_1000_NS8cuda_cub10par_nosyncE - _ZN34_INTERNAL_b86b3e1f_4_k_cu_b5aed1934cuda3std6ranges3__45__cpo4swapE)
_ZN34_INTERNAL_b86b3e1f_4_k_cu_b5aed1934cuda3std6ranges3__45__cpo4swapE:
	.zero		1
	.type		_ZN34_INTERNAL_b86b3e1f_4_k_cu_b5aed1936thrust24THRUST_300001_SM_1000_NS8cuda_cub10par_nosyncE,@object
	.size		_ZN34_INTERNAL_b86b3e1f_4_k_cu_b5aed1936thrust24THRUST_300001_SM_1000_NS8cuda_cub10par_nosyncE,(_ZN34_INTERNAL_b86b3e1f_4_k_cu_b5aed1936thrust24THRUST_300001_SM_1000_NS12placeholders2_9E - _ZN34_INTERNAL_b86b3e1f_4_k_cu_b5aed1936thrust24THRUST_300001_SM_1000_NS8cuda_cub10par_nosyncE)
_ZN34_INTERNAL_b86b3e1f_4_k_cu_b5aed1936thrust24THRUST_300001_SM_1000_NS8cuda_cub10par_nosyncE:
	.zero		1
	.type		_ZN34_INTERNAL_b86b3e1f_4_k_cu_b5aed1936thrust24THRUST_300001_SM_1000_NS12placeholders2_9E,@object
	.size		_ZN34_INTERNAL_b86b3e1f_4_k_cu_b5aed1936thrust24THRUST_300001_SM_1000_NS12placeholders2_9E,(_ZN34_INTERNAL_b86b3e1f_4_k_cu_b5aed1934cuda3std3__436_GLOBAL__N__b86b3e1f_4_k_cu_b5aed1936ignoreE - _ZN34_INTERNAL_b86b3e1f_4_k_cu_b5aed1936thrust24THRUST_300001_SM_1000_NS12placeholders2_9E)
_ZN34_INTERNAL_b86b3e1f_4_k_cu_b5aed1936thrust24THRUST_300001_SM_1000_NS12placeholders2_9E:
	.zero		1
	.type		_ZN34_INTERNAL_b86b3e1f_4_k_cu_b5aed1934cuda3std3__436_GLOBAL__N__b86b3e1f_4_k_cu_b5aed1936ignoreE,@object
	.size		_ZN34_INTERNAL_b86b3e1f_4_k_cu_b5aed1934cuda3std3__436_GLOBAL__N__b86b3e1f_4_k_cu_b5aed1936ignoreE,(_ZN34_INTERNAL_b86b3e1f_4_k_cu_b5aed1934cuda3std6ranges3__45__cpo4dataE - _ZN34_INTERNAL_b86b3e1f_4_k_cu_b5aed1934cuda3std3__436_GLOBAL__N__b86b3e1f_4_k_cu_b5aed1936ignoreE)
_ZN34_INTERNAL_b86b3e1f_4_k_cu_b5aed1934cuda3std3__436_GLOBAL__N__b86b3e1f_4_k_cu_b5aed1936ignoreE:
	.zero		1
	.type		_ZN34_INTERNAL_b86b3e1f_4_k_cu_b5aed1934cuda3std6ranges3__45__cpo4dataE,@object
	.size		_ZN34_INTERNAL_b86b3e1f_4_k_cu_b5aed1934cuda3std6ranges3__45__cpo4dataE,(_ZN34_INTERNAL_b86b3e1f_4_k_cu_b5aed1936thrust24THRUST_300001_SM_1000_NS12placeholders2_1E - _ZN34_INTERNAL_b86b3e1f_4_k_cu_b5aed1934cuda3std6ranges3__45__cpo4dataE)
_ZN34_INTERNAL_b86b3e1f_4_k_cu_b5aed1934cuda3std6ranges3__45__cpo4dataE:
	.zero		1
	.type		_ZN34_INTERNAL_b86b3e1f_4_k_cu_b5aed1936thrust24THRUST_300001_SM_1000_NS12placeholders2_1E,@object
	.size		_ZN34_INTERNAL_b86b3e1f_4_k_cu_b5aed1936thrust24THRUST_300001_SM_1000_NS12placeholders2_1E,(_ZN34_INTERNAL_b86b3e1f_4_k_cu_b5aed1934cuda3std3__45__cpo5beginE - _ZN34_INTERNAL_b86b3e1f_4_k_cu_b5aed1936thrust24THRUST_300001_SM_1000_NS12placeholders2_1E)
_ZN34_INTERNAL_b86b3e1f_4_k_cu_b5aed1936thrust24THRUST_300001_SM_1000_NS12placeholders2_1E:
	.zero		1
	.type		_ZN34_INTERNAL_b86b3e1f_4_k_cu_b5aed1934cuda3std3__45__cpo5beginE,@object
	.size		_ZN34_INTERNAL_b86b3e1f_4_k_cu_b5aed1934cuda3std3__45__cpo5beginE,(_ZN34_INTERNAL_b86b3e1f_4_k_cu_b5aed1934cuda3std6ranges3__45__cpo5beginE - _ZN34_INTERNAL_b86b3e1f_4_k_cu_b5aed1934cuda3std3__45__cpo5beginE)
_ZN34_INTERNAL_b86b3e1f_4_k_cu_b5aed1934cuda3std3__45__cpo5beginE:
	.zero		1
	.type		_ZN34_INTERNAL_b86b3e1f_4_k_cu_b5aed1934cuda3std6ranges3__45__cpo5beginE,@object
	.size		_ZN34_INTERNAL_b86b3e1f_4_k_cu_b5aed1934cuda3std6ranges3__45__cpo5beginE,(_ZN34_INTERNAL_b86b3e1f_4_k_cu_b5aed1936thrust24THRUST_300001_SM_1000_NS12placeholders2_5E - _ZN34_INTERNAL_b86b3e1f_4_k_cu_b5aed1934cuda3std6ranges3__45__cpo5beginE)
_ZN34_INTERNAL_b86b3e1f_4_k_cu_b5aed1934cuda3std6ranges3__45__cpo5beginE:
	.zero		1
	.type		_ZN34_INTERNAL_b86b3e1f_4_k_cu_b5aed1936thrust24THRUST_300001_SM_1000_NS12placeholders2_5E,@object
	.size		_ZN34_INTERNAL_b86b3e1f_4_k_cu_b5aed1936thrust24THRUST_300001_SM_1000_NS12placeholders2_5E,(_ZN34_INTERNAL_b86b3e1f_4_k_cu_b5aed1934cuda3std3__45__cpo6rbeginE - _ZN34_INTERNAL_b86b3e1f_4_k_cu_b5aed1936thrust24THRUST_300001_SM_1000_NS12placeholders2_5E)
_ZN34_INTERNAL_b86b3e1f_4_k_cu_b5aed1936thrust24THRUST_300001_SM_1000_NS12placeholders2_5E:
	.zero		1
	.type		_ZN34_INTERNAL_b86b3e1f_4_k_cu_b5aed1934cuda3std3__45__cpo6rbeginE,@object
	.size		_ZN34_INTERNAL_b86b3e1f_4_k_cu_b5aed1934cuda3std3__45__cpo6rbeginE,(_ZN34_INTERNAL_b86b3e1f_4_k_cu_b5aed1934cuda3std6ranges3__45__cpo7advanceE - _ZN34_INTERNAL_b86b3e1f_4_k_cu_b5aed1934cuda3std3__45__cpo6rbeginE)
_ZN34_INTERNAL_b86b3e1f_4_k_cu_b5aed1934cuda3std3__45__cpo6rbeginE:
	.zero		1
	.type		_ZN34_INTERNAL_b86b3e1f_4_k_cu_b5aed1934cuda3std6ranges3__45__cpo7advanceE,@object
	.size		_ZN34_INTERNAL_b86b3e1f_4_k_cu_b5aed1934cuda3std6ranges3__45__cpo7advanceE,(_ZN34_INTERNAL_b86b3e1f_4_k_cu_b5aed1934cuda3std3__47nulloptE - _ZN34_INTERNAL_b86b3e1f_4_k_cu_b5aed1934cuda3std6ranges3__45__cpo7advanceE)
_ZN34_INTERNAL_b86b3e1f_4_k_cu_b5aed1934cuda3std6ranges3__45__cpo7advanceE:
	.zero		1
	.type		_ZN34_INTERNAL_b86b3e1f_4_k_cu_b5aed1934cuda3std3__47nulloptE,@object
	.size		_ZN34_INTERNAL_b86b3e1f_4_k_cu_b5aed1934cuda3std3__47nulloptE,(_ZN34_INTERNAL_b86b3e1f_4_k_cu_b5aed1934cuda3std6ranges3__45__cpo8distanceE - _ZN34_INTERNAL_b86b3e1f_4_k_cu_b5aed1934cuda3std3__47nulloptE)
_ZN34_INTERNAL_b86b3e1f_4_k_cu_b5aed1934cuda3std3__47nulloptE:
	.zero		1
	.type		_ZN34_INTERNAL_b86b3e1f_4_k_cu_b5aed1934cuda3std6ranges3__45__cpo8distanceE,@object
	.size		_ZN34_INTERNAL_b86b3e1f_4_k_cu_b5aed1934cuda3std6ranges3__45__cpo8distanceE,(_ZN34_INTERNAL_b86b3e1f_4_k_cu_b5aed1936thrust24THRUST_300001_SM_1000_NS12placeholders3_10E - _ZN34_INTERNAL_b86b3e1f_4_k_cu_b5aed1934cuda3std6ranges3__45__cpo8distanceE)
_ZN34_INTERNAL_b86b3e1f_4_k_cu_b5aed1934cuda3std6ranges3__45__cpo8distanceE:
	.zero		1
	.type		_ZN34_INTERNAL_b86b3e1f_4_k_cu_b5aed1936thrust24THRUST_300001_SM_1000_NS12placeholders3_10E,@object
	.size		_ZN34_INTERNAL_b86b3e1f_4_k_cu_b5aed1936thrust24THRUST_300001_SM_1000_NS12placeholders3_10E,(_ZN34_INTERNAL_b86b3e1f_4_k_cu_b5aed1934cuda3std3__419piecewise_constructE - _ZN34_INTERNAL_b86b3e1f_4_k_cu_b5aed1936thrust24THRUST_300001_SM_1000_NS12placeholders3_10E)
_ZN34_INTERNAL_b86b3e1f_4_k_cu_b5aed1936thrust24THRUST_300001_SM_1000_NS12placeholders3_10E:
	.zero		1
	.type		_ZN34_INTERNAL_b86b3e1f_4_k_cu_b5aed1934cuda3std3__419piecewise_constructE,@object
	.size		_ZN34_INTERNAL_b86b3e1f_4_k_cu_b5aed1934cuda3std3__419piecewise_constructE,(_ZN34_INTERNAL_b86b3e1f_4_k_cu_b5aed1934cuda3std6ranges3__45__cpo5cdataE - _ZN34_INTERNAL_b86b3e1f_4_k_cu_b5aed1934cuda3std3__419piecewise_constructE)
_ZN34_INTERNAL_b86b3e1f_4_k_cu_b5aed1934cuda3std3__419piecewise_constructE:
	.zero		1
	.type		_ZN34_INTERNAL_b86b3e1f_4_k_cu_b5aed1934cuda3std6ranges3__45__cpo5cdataE,@object
	.size		_ZN34_INTERNAL_b86b3e1f_4_k_cu_b5aed1934cuda3std6ranges3__45__cpo5cdataE,(_ZN34_INTERNAL_b86b3e1f_4_k_cu_b5aed1936thrust24THRUST_300001_SM_1000_NS12placeholders2_2E - _ZN34_INTERNAL_b86b3e1f_4_k_cu_b5aed1934cuda3std6ranges3__45__cpo5cdataE)
_ZN34_INTERNAL_b86b3e1f_4_k_cu_b5aed1934cuda3std6ranges3__45__cpo5cdataE:
	.zero		1
	.type		_ZN34_INTERNAL_b86b3e1f_4_k_cu_b5aed1936thrust24THRUST_300001_SM_1000_NS12placeholders2_2E,@object
	.size		_ZN34_INTERNAL_b86b3e1f_4_k_cu_b5aed1936thrust24THRUST_300001_SM_1000_NS12placeholders2_2E,(_ZN34_INTERNAL_b86b3e1f_4_k_cu_b5aed1934cuda3std3__45__cpo3endE - _ZN34_INTERNAL_b86b3e1f_4_k_cu_b5aed1936thrust24THRUST_300001_SM_1000_NS12placeholders2_2E)
_ZN34_INTERNAL_b86b3e1f_4_k_cu_b5aed1936thrust24THRUST_300001_SM_1000_NS12placeholders2_2E:
	.zero		1
	.type		_ZN34_INTERNAL_b86b3e1f_4_k_cu_b5aed1934cuda3std3__45__cpo3endE,@object
	.size		_ZN34_INTERNAL_b86b3e1f_4_k_cu_b5aed1934cuda3std3__45__cpo3endE,(_ZN34_INTERNAL_b86b3e1f_4_k_cu_b5aed1934cuda3std6ranges3__45__cpo3endE - _ZN34_INTERNAL_b86b3e1f_4_k_cu_b5aed1934cuda3std3__45__cpo3endE)
_ZN34_INTERNAL_b86b3e1f_4_k_cu_b5aed1934cuda3std3__45__cpo3endE:
	.zero		1
	.type		_ZN34_INTERNAL_b86b3e1f_4_k_cu_b5aed1934cuda3std6ranges3__45__cpo3endE,@object
	.size		_ZN34_INTERNAL_b86b3e1f_4_k_cu_b5aed1934cuda3std6ranges3__45__cpo3endE,(_ZN34_INTERNAL_b86b3e1f_4_k_cu_b5aed1936thrust24THRUST_300001_SM_1000_NS12placeholders2_6E - _ZN34_INTERNAL_b86b3e1f_4_k_cu_b5aed1934cuda3std6ranges3__45__cpo3endE)
_ZN34_INTERNAL_b86b3e1f_4_k_cu_b5aed1934cuda3std6ranges3__45__cpo3endE:
	.zero		1
	.type		_ZN34_INTERNAL_b86b3e1f_4_k_cu_b5aed1936thrust24THRUST_300001_SM_1000_NS12placeholders2_6E,@object
	.size		_ZN34_INTERNAL_b86b3e1f_4_k_cu_b5aed1936thrust24THRUST_300001_SM_1000_NS12placeholders2_6E,(_ZN34_INTERNAL_b86b3e1f_4_k_cu_b5aed1934cuda3std3__45__cpo4rendE - _ZN34_INTERNAL_b86b3e1f_4_k_cu_b5aed1936thrust24THRUST_300001_SM_1000_NS12placeholders2_6E)
_ZN34_INTERNAL_b86b3e1f_4_k_cu_b5aed1936thrust24THRUST_300001_SM_1000_NS12placeholders2_6E:
	.zero		1
	.type		_ZN34_INTERNAL_b86b3e1f_4_k_cu_b5aed1934cuda3std3__45__cpo4rendE,@object
	.size		_ZN34_INTERNAL_b86b3e1f_4_k_cu_b5aed1934cuda3std3__45__cpo4rendE,(_ZN34_INTERNAL_b86b3e1f_4_k_cu_b5aed1934cuda3std6ranges3__45__cpo9iter_swapE - _ZN34_INTERNAL_b86b3e1f_4_k_cu_b5aed1934cuda3std3__45__cpo4rendE)
_ZN34_INTERNAL_b86b3e1f_4_k_cu_b5aed1934cuda3std3__45__cpo4rendE:
	.zero		1
	.type		_ZN34_INTERNAL_b86b3e1f_4_k_cu_b5aed1934cuda3std6ranges3__45__cpo9iter_swapE,@object
	.size		_ZN34_INTERNAL_b86b3e1f_4_k_cu_b5aed1934cuda3std6ranges3__45__cpo9iter_swapE,(_ZN34_INTERNAL_b86b3e1f_4_k_cu_b5aed1934cuda3std3__48unexpectE - _ZN34_INTERNAL_b86b3e1f_4_k_cu_b5aed1934cuda3std6ranges3__45__cpo9iter_swapE)
_ZN34_INTERNAL_b86b3e1f_4_k_cu_b5aed1934cuda3std6ranges3__45__cpo9iter_swapE:
	.zero		1
	.type		_ZN34_INTERNAL_b86b3e1f_4_k_cu_b5aed1934cuda3std3__48unexpectE,@object
	.size		_ZN34_INTERNAL_b86b3e1f_4_k_cu_b5aed1934cuda3std3__48unexpectE,(_ZN34_INTERNAL_b86b3e1f_4_k_cu_b5aed1936thrust24THRUST_300001_SM_1000_NS8cuda_cub3parE - _ZN34_INTERNAL_b86b3e1f_4_k_cu_b5aed1934cuda3std3__48unexpectE)
_ZN34_INTERNAL_b86b3e1f_4_k_cu_b5aed1934cuda3std3__48unexpectE:
	.zero		1
	.type		_ZN34_INTERNAL_b86b3e1f_4_k_cu_b5aed1936thrust24THRUST_300001_SM_1000_NS8cuda_cub3parE,@object
	.size		_ZN34_INTERNAL_b86b3e1f_4_k_cu_b5aed1936thrust24THRUST_300001_SM_1000_NS8cuda_cub3parE,(_ZN34_INTERNAL_b86b3e1f_4_k_cu_b5aed1936thrust24THRUST_300001_SM_1000_NS12placeholders2_4E - _ZN34_INTERNAL_b86b3e1f_4_k_cu_b5aed1936thrust24THRUST_300001_SM_1000_NS8cuda_cub3parE)
_ZN34_INTERNAL_b86b3e1f_4_k_cu_b5aed1936thrust24THRUST_300001_SM_1000_NS8cuda_cub3parE:
	.zero		1
	.type		_ZN34_INTERNAL_b86b3e1f_4_k_cu_b5aed1936thrust24THRUST_300001_SM_1000_NS12placeholders2_4E,@object
	.size		_ZN34_INTERNAL_b86b3e1f_4_k_cu_b5aed1936thrust24THRUST_300001_SM_1000_NS12placeholders2_4E,(_ZN34_INTERNAL_b86b3e1f_4_k_cu_b5aed1934cuda3std3__45__cpo4cendE - _ZN34_INTERNAL_b86b3e1f_4_k_cu_b5aed1936thrust24THRUST_300001_SM_1000_NS12placeholders2_4E)
_ZN34_INTERNAL_b86b3e1f_4_k_cu_b5aed1936thrust24THRUST_300001_SM_1000_NS12placeholders2_4E:
	.zero		1
	.type		_ZN34_INTERNAL_b86b3e1f_4_k_cu_b5aed1934cuda3std3__45__cpo4cendE,@object
	.size		_ZN34_INTERNAL_b86b3e1f_4_k_cu_b5aed1934cuda3std3__45__cpo4cendE,(_ZN34_INTERNAL_b86b3e1f_4_k_cu_b5aed1934cuda3std6ranges3__45__cpo4cendE - _ZN34_INTERNAL_b86b3e1f_4_k_cu_b5aed1934cuda3std3__45__cpo4cendE)
_ZN34_INTERNAL_b86b3e1f_4_k_cu_b5aed1934cuda3std3__45__cpo4cendE:
	.zero		1
	.type		_ZN34_INTERNAL_b86b3e1f_4_k_cu_b5aed1934cuda3std6ranges3__45__cpo4cendE,@object
	.size		_ZN34_INTERNAL_b86b3e1f_4_k_cu_b5aed1934cuda3std6ranges3__45__cpo4cendE,(_ZN34_INTERNAL_b86b3e1f_4_k_cu_b5aed1934cuda3std3__420unreachable_sentinelE - _ZN34_INTERNAL_b86b3e1f_4_k_cu_b5aed1934cuda3std6ranges3__45__cpo4cendE)
_ZN34_INTERNAL_b86b3e1f_4_k_cu_b5aed1934cuda3std6ranges3__45__cpo4cendE:
	.zero		1
	.type		_ZN34_INTERNAL_b86b3e1f_4_k_cu_b5aed1934cuda3std3__420unreachable_sentinelE,@object
	.size		_ZN34_INTERNAL_b86b3e1f_4_k_cu_b5aed1934cuda3std3__420unreachable_sentinelE,(_ZN34_INTERNAL_b86b3e1f_4_k_cu_b5aed1934cuda3std6ranges3__45__cpo5ssizeE - _ZN34_INTERNAL_b86b3e1f_4_k_cu_b5aed1934cuda3std3__420unreachable_sentinelE)
_ZN34_INTERNAL_b86b3e1f_4_k_cu_b5aed1934cuda3std3__420unreachable_sentinelE:
	.zero		1
	.type		_ZN34_INTERNAL_b86b3e1f_4_k_cu_b5aed1934cuda3std6ranges3__45__cpo5ssizeE,@object
	.size		_ZN34_INTERNAL_b86b3e1f_4_k_cu_b5aed1934cuda3std6ranges3__45__cpo5ssizeE,(_ZN34_INTERNAL_b86b3e1f_4_k_cu_b5aed1936thrust24THRUST_300001_SM_1000_NS12placeholders2_8E - _ZN34_INTERNAL_b86b3e1f_4_k_cu_b5aed1934cuda3std6ranges3__45__cpo5ssizeE)
_ZN34_INTERNAL_b86b3e1f_4_k_cu_b5aed1934cuda3std6ranges3__45__cpo5ssizeE:
	.zero		1
	.type		_ZN34_INTERNAL_b86b3e1f_4_k_cu_b5aed1936thrust24THRUST_300001_SM_1000_NS12placeholders2_8E,@object
	.size		_ZN34_INTERNAL_b86b3e1f_4_k_cu_b5aed1936thrust24THRUST_300001_SM_1000_NS12placeholders2_8E,(_ZN34_INTERNAL_b86b3e1f_4_k_cu_b5aed1934cuda3std3__45__cpo5crendE - _ZN34_INTERNAL_b86b3e1f_4_k_cu_b5aed1936thrust24THRUST_300001_SM_1000_NS12placeholders2_8E)
_ZN34_INTERNAL_b86b3e1f_4_k_cu_b5aed1936thrust24THRUST_300001_SM_1000_NS12placeholders2_8E:
	.zero		1
	.type		_ZN34_INTERNAL_b86b3e1f_4_k_cu_b5aed1934cuda3std3__45__cpo5crendE,@object
	.size		_ZN34_INTERNAL_b86b3e1f_4_k_cu_b5aed1934cuda3std3__45__cpo5crendE,(_ZN34_INTERNAL_b86b3e1f_4_k_cu_b5aed1934cuda3std6ranges3__45__cpo4prevE - _ZN34_INTERNAL_b86b3e1f_4_k_cu_b5aed1934cuda3std3__45__cpo5crendE)
_ZN34_INTERNAL_b86b3e1f_4_k_cu_b5aed1934cuda3std3__45__cpo5crendE:
	.zero		1
	.type		_ZN34_INTERNAL_b86b3e1f_4_k_cu_b5aed1934cuda3std6ranges3__45__cpo4prevE,@object
	.size		_ZN34_INTERNAL_b86b3e1f_4_k_cu_b5aed1934cuda3std6ranges3__45__cpo4prevE,(_ZN34_INTERNAL_b86b3e1f_4_k_cu_b5aed1934cuda3std6ranges3__45__cpo9iter_moveE - _ZN34_INTERNAL_b86b3e1f_4_k_cu_b5aed1934cuda3std6ranges3__45__cpo4prevE)
_ZN34_INTERNAL_b86b3e1f_4_k_cu_b5aed1934cuda3std6ranges3__45__cpo4prevE:
	.zero		1
	.type		_ZN34_INTERNAL_b86b3e1f_4_k_cu_b5aed1934cuda3std6ranges3__45__cpo9iter_moveE,@object
	.size		_ZN34_INTERNAL_b86b3e1f_4_k_cu_b5aed1934cuda3std6ranges3__45__cpo9iter_moveE,(_ZN34_INTERNAL_b86b3e1f_4_k_cu_b5aed1936thrust24THRUST_300001_SM_1000_NS6system6detail10sequential3seqE - _ZN34_INTERNAL_b86b3e1f_4_k_cu_b5aed1934cuda3std6ranges3__45__cpo9iter_moveE)
_ZN34_INTERNAL_b86b3e1f_4_k_cu_b5aed1934cuda3std6ranges3__45__cpo9iter_moveE:
	.zero		1
	.type		_ZN34_INTERNAL_b86b3e1f_4_k_cu_b5aed1936thrust24THRUST_300001_SM_1000_NS6system6detail10sequential3seqE,@object
	.size		_ZN34_INTERNAL_b86b3e1f_4_k_cu_b5aed1936thrust24THRUST_300001_SM_1000_NS6system6detail10sequential3seqE,(.L_31 - _ZN34_INTERNAL_b86b3e1f_4_k_cu_b5aed1936thrust24THRUST_300001_SM_1000_NS6system6detail10sequential3seqE)
_ZN34_INTERNAL_b86b3e1f_4_k_cu_b5aed1936thrust24THRUST_300001_SM_1000_NS6system6detail10sequential3seqE:
	.zero		1
.L_31:


//--------------------- .nv.constant0._ZN3cub18CUB_300001_SM_10006detail11EmptyKernelIvEEvv --------------------------
	.section	.nv.constant0._ZN3cub18CUB_300001_SM_10006detail11EmptyKernelIvEEvv,"a",@progbits
	.sectionflags	@""
	.align	4
.nv.constant0._ZN3cub18CUB_300001_SM_10006detail11EmptyKernelIvEEvv:
	.zero		896


//--------------------- .nv.constant0._Z14thread_of_liveP5t_o_lPjPb --------------------------
	.section	.nv.constant0._Z14thread_of_liveP5t_o_lPjPb,"a",@progbits
	.sectionflags	@""
	.align	4
.nv.constant0._Z14thread_of_liveP5t_o_lPjPb:
	.zero		920


//--------------------- SYMBOLS --------------------------

	.type		.nv.reservedSmem.offset0,@object
	.size		.nv.reservedSmem.offset0,0x4
